//
// Generated by NVIDIA NVVM Compiler
//
// Compiler Build ID: CL-36424714
// Cuda compilation tools, release 13.0, V13.0.88
// Based on NVVM 20.0.0
//

.version 9.0
.target sm_100
.address_size 64

	// .globl	_Z6kernelPiS_i

.visible .entry _Z6kernelPiS_i(
	.param .u64 .ptr .align 1 _Z6kernelPiS_i_param_0,
	.param .u64 .ptr .align 1 _Z6kernelPiS_i_param_1,
	.param .u32 _Z6kernelPiS_i_param_2
)
{
	.reg .pred 	%p<6>;
	.reg .b32 	%r<53>;
	.reg .b64 	%rd<10>;

	ld.param.u64 	%rd1, [_Z6kernelPiS_i_param_0];
	ld.param.u64 	%rd2, [_Z6kernelPiS_i_param_1];
	ld.param.u32 	%r22, [_Z6kernelPiS_i_param_2];
	mov.u32 	%r23, %ctaid.x;
	mov.u32 	%r24, %ntid.x;
	mov.u32 	%r25, %tid.x;
	mad.lo.s32 	%r1, %r23, %r24, %r25;
	setp.lt.s32 	%p1, %r22, 2;
	mov.u32 	%r52, %r1;
	@%p1 bra 	$L__BB0_7;
	add.s32 	%r2, %r22, -1;
	add.s32 	%r27, %r22, -2;
	and.b32  	%r3, %r2, 3;
	setp.lt.u32 	%p2, %r27, 3;
	mov.u32 	%r52, %r1;
	mov.u32 	%r51, %r1;
	@%p2 bra 	$L__BB0_4;
	and.b32  	%r28, %r2, -4;
	neg.s32 	%r43, %r28;
	mov.u32 	%r52, %r1;
	mov.u32 	%r45, %r1;
$L__BB0_3:
	shr.s32 	%r51, %r45, 4;
	shl.b32 	%r29, %r52, 4;
	shl.b32 	%r30, %r45, 2;
	and.b32  	%r31, %r30, 8;
	or.b32  	%r32, %r29, %r31;
	and.b32  	%r33, %r45, 4;
	or.b32  	%r34, %r33, %r32;
	shr.u32 	%r35, %r45, 2;
	and.b32  	%r36, %r35, 2;
	or.b32  	%r37, %r34, %r36;
	and.b32  	%r38, %r51, 1;
	or.b32  	%r52, %r37, %r38;
	add.s32 	%r43, %r43, 4;
	setp.ne.s32 	%p3, %r43, 0;
	mov.u32 	%r45, %r51;
	@%p3 bra 	$L__BB0_3;
$L__BB0_4:
	setp.eq.s32 	%p4, %r3, 0;
	@%p4 bra 	$L__BB0_7;
	neg.s32 	%r49, %r3;
$L__BB0_6:
	.pragma "nounroll";
	shr.s32 	%r51, %r51, 1;
	shl.b32 	%r39, %r52, 1;
	and.b32  	%r40, %r51, 1;
	or.b32  	%r52, %r39, %r40;
	add.s32 	%r49, %r49, 1;
	setp.ne.s32 	%p5, %r49, 0;
	@%p5 bra 	$L__BB0_6;
$L__BB0_7:
	cvta.to.global.u64 	%rd3, %rd1;
	cvta.to.global.u64 	%rd4, %rd2;
	mul.wide.s32 	%rd5, %r1, 4;
	add.s64 	%rd6, %rd3, %rd5;
	ld.global.u32 	%r41, [%rd6];
	shl.b32 	%r42, %r52, 2;
	cvt.u64.u32 	%rd7, %r42;
	and.b64  	%rd8, %rd7, 1020;
	add.s64 	%rd9, %rd4, %rd8;
	st.global.u32 	[%rd9], %r41;
	ret;

}


// ===== COMPILED SASS (sm_100) =====

	.target	sm_100

	.elftype	@"ET_EXEC"


//--------------------- .note.nv.tkinfo           --------------------------
	.section	.note.nv.tkinfo,"",@"SHT_NOTE"
	.sectionflags	@"SHF_NOTE_NV_TKINFO"
	.tkinfo
        /*0018*/ 	.word	0x00000002
        /*0030*/ 	.string	""
        /*0030*/ 	.string	"ptxas"
        /*0030*/ 	.string	"Cuda compilation tools, release 13.0, V13.0.88"
        /*0030*/ 	.string	"Build cuda_13.0.r13.0/compiler.36424714_0"
        /*0030*/ 	.string	"-arch sm_100 -m 64 "



//--------------------- .note.nv.cuinfo           --------------------------
	.section	.note.nv.cuinfo,"",@"SHT_NOTE"
	.sectionflags	@"SHF_NOTE_NV_CUINFO"
        /*0018*/ 	.short	0x0002
        /*001a*/ 	.short	0x0064
        /*001c*/ 	.short	0x0082
	.zero		2


//--------------------- .nv.info                  --------------------------
	.section	.nv.info,"",@"SHT_CUDA_INFO"
	.align	4


	//----- nvinfo : EIATTR_REGCOUNT
	.align		4
        /*0000*/ 	.byte	0x04, 0x2f
        /*0002*/ 	.short	(.L_1 - .L_0)
	.align		4
.L_0:
        /*0004*/ 	.word	index@(_Z6kernelPiS_i)
        /*0008*/ 	.word	0x0000000c


	//----- nvinfo : EIATTR_FRAME_SIZE
	.align		4
.L_1:
        /*000c*/ 	.byte	0x04, 0x11
        /*000e*/ 	.short	(.L_3 - .L_2)
	.align		4
.L_2:
        /*0010*/ 	.word	index@(_Z6kernelPiS_i)
        /*0014*/ 	.word	0x00000000


	//----- nvinfo : EIATTR_MIN_STACK_SIZE
	.align		4
.L_3:
        /*0018*/ 	.byte	0x04, 0x12
        /*001a*/ 	.short	(.L_5 - .L_4)
	.align		4
.L_4:
        /*001c*/ 	.word	index@(_Z6kernelPiS_i)
        /*0020*/ 	.word	0x00000000
.L_5:


//--------------------- .nv.compat                --------------------------
	.section	.nv.compat,"",@"SHT_CUDA_COMPAT_INFO"
	.align	4
        /*0000*/ 	.byte	0x02, 0x09, 0x00, 0x00, 0x02, 0x02, 0x01, 0x00, 0x02, 0x05, 0x05, 0x00, 0x03, 0x07, 0x01, 0x01
        /*0010*/ 	.byte	0x02, 0x03, 0x00, 0x00, 0x02, 0x06, 0x01, 0x00, 0x04, 0x0b, 0x08, 0x00, 0x09, 0x00, 0x00, 0x00
        /*0020*/ 	.byte	0x00, 0x00, 0x00, 0x00


//--------------------- .nv.info._Z6kernelPiS_i   --------------------------
	.section	.nv.info._Z6kernelPiS_i,"",@"SHT_CUDA_INFO"
	.sectionflags	@""
	.align	4


	//----- nvinfo : EIATTR_CUDA_API_VERSION
	.align		4
        /*0000*/ 	.byte	0x04, 0x37
        /*0002*/ 	.short	(.L_7 - .L_6)
.L_6:
        /*0004*/ 	.word	0x00000082


	//----- nvinfo : EIATTR_KPARAM_INFO
	.align		4
.L_7:
        /*0008*/ 	.byte	0x04, 0x17
        /*000a*/ 	.short	(.L_9 - .L_8)
.L_8:
        /*000c*/ 	.word	0x00000000
        /*0010*/ 	.short	0x0002
        /*0012*/ 	.short	0x0010
        /*0014*/ 	.byte	0x00, 0xf0, 0x11, 0x00


	//----- nvinfo : EIATTR_KPARAM_INFO
	.align		4
.L_9:
        /*0018*/ 	.byte	0x04, 0x17
        /*001a*/ 	.short	(.L_11 - .L_10)
.L_10:
        /*001c*/ 	.word	0x00000000
        /*0020*/ 	.short	0x0001
        /*0022*/ 	.short	0x0008
        /*0024*/ 	.byte	0x00, 0xf5, 0x21, 0x00


	//----- nvinfo : EIATTR_KPARAM_INFO
	.align		4
.L_11:
        /*0028*/ 	.byte	0x04, 0x17
        /*002a*/ 	.short	(.L_13 - .L_12)
.L_12:
        /*002c*/ 	.word	0x00000000
        /*0030*/ 	.short	0x0000
        /*0032*/ 	.short	0x0000
        /*0034*/ 	.byte	0x00, 0xf5, 0x21, 0x00


	//----- nvinfo : EIATTR_SPARSE_MMA_MASK
	.align		4
.L_13:
        /*0038*/ 	.byte	0x03, 0x50
        /*003a*/ 	.short	0x0000


	//----- nvinfo : EIATTR_MAXREG_COUNT
	.align		4
        /*003c*/ 	.byte	0x03, 0x1b
        /*003e*/ 	.short	0x00ff


	//----- nvinfo : EIATTR_MERCURY_ISA_VERSION
	.align		4
        /*0040*/ 	.byte	0x03, 0x5f
        /*0042*/ 	.short	0x0101


	//----- nvinfo : EIATTR_VRC_CTA_INIT_COUNT
	.align		4
        /*0044*/ 	.byte	0x02, 0x4a
	.zero		1
	.zero		1


	//----- nvinfo : EIATTR_EXIT_INSTR_OFFSETS
	.align		4
        /*0048*/ 	.byte	0x04, 0x1c
        /*004a*/ 	.short	(.L_15 - .L_14)


	//   ....[0]....
.L_14:
        /*004c*/ 	.word	0x00000840


	//----- nvinfo : EIATTR_CBANK_PARAM_SIZE
	.align		4
.L_15:
        /*0050*/ 	.byte	0x03, 0x19
        /*0052*/ 	.short	0x0014


	//----- nvinfo : EIATTR_PARAM_CBANK
	.align		4
        /*0054*/ 	.byte	0x04, 0x0a
        /*0056*/ 	.short	(.L_17 - .L_16)
	.align		4
.L_16:
        /*0058*/ 	.word	index@(.nv.constant0._Z6kernelPiS_i)
        /*005c*/ 	.short	0x0380
        /*005e*/ 	.short	0x0014


	//----- nvinfo : EIATTR_SW_WAR
	.align		4
.L_17:
        /*0060*/ 	.byte	0x04, 0x36
        /*0062*/ 	.short	(.L_19 - .L_18)
.L_18:
        /*0064*/ 	.word	0x00000008
.L_19:


//--------------------- .nv.callgraph             --------------------------
	.section	.nv.callgraph,"",@"SHT_CUDA_CALLGRAPH"
	.align	4
	.sectionentsize	8
	.align		4
        /*0000*/ 	.word	0x00000000
	.align		4
        /*0004*/ 	.word	0xffffffff
	.align		4
        /*0008*/ 	.word	0x00000000
	.align		4
        /*000c*/ 	.word	0xfffffffe
	.align		4
        /*0010*/ 	.word	0x00000000
	.align		4
        /*0014*/ 	.word	0xfffffffd
	.align		4
        /*0018*/ 	.word	0x00000000
	.align		4
        /*001c*/ 	.word	0xfffffffc


//--------------------- .text._Z6kernelPiS_i      --------------------------
	.section	.text._Z6kernelPiS_i,"ax",@progbits
	.align	128
        .global         _Z6kernelPiS_i
        .type           _Z6kernelPiS_i,@function
        .size           _Z6kernelPiS_i,(.L_x_8 - _Z6kernelPiS_i)
        .other          _Z6kernelPiS_i,@"STO_CUDA_ENTRY STV_DEFAULT"
_Z6kernelPiS_i:
.text._Z6kernelPiS_i:
[----:B------:R-:W-:Y:S01]  /*0000*/  LDC R1, c[0x0][0x37c] ;  /* 0x0000df00ff017b82 */ /* 0x000fe20000000800 */
[----:B------:R-:W0:Y:S01]  /*0010*/  S2R R3, SR_TID.X ;  /* 0x0000000000037919 */ /* 0x000e220000002100 */
[----:B------:R-:W1:Y:S06]  /*0020*/  LDCU UR5, c[0x0][0x390] ;  /* 0x00007200ff0577ac */ /* 0x000e6c0008000800 */
[----:B------:R-:W0:Y:S01]  /*0030*/  S2UR UR4, SR_CTAID.X ;  /* 0x00000000000479c3 */ /* 0x000e220000002500 */
[----:B------:R-:W2:Y:S07]  /*0040*/  LDCU.64 UR8, c[0x0][0x358] ;  /* 0x00006b00ff0877ac */ /* 0x000eae0008000a00 */
[----:B------:R-:W0:Y:S01]  /*0050*/  LDC R0, c[0x0][0x360] ;  /* 0x0000d800ff007b82 */ /* 0x000e220000000800 */
[----:B-1----:R-:W-:Y:S01]  /*0060*/  UISETP.GE.AND UP0, UPT, UR5, 0x2, UPT ;  /* 0x000000020500788c */ /* 0x002fe2000bf06270 */
[----:B0-----:R-:W-:-:S04]  /*0070*/  IMAD R0, R0, UR4, R3 ;  /* 0x0000000400007c24 */ /* 0x001fc8000f8e0203 */
[----:B------:R-:W-:-:S04]  /*0080*/  IMAD.MOV.U32 R4, RZ, RZ, R0 ;  /* 0x000000ffff047224 */ /* 0x000fc800078e0000 */
[----:B--2---:R-:W-:Y:S05]  /*0090*/  BRA.U !UP0, `(.L_x_0) ;  /* 0x0000000508c47547 */ /* 0x004fea000b800000 */
[----:B------:R-:W-:Y:S01]  /*00a0*/  UIADD3 UR4, UPT, UPT, UR5, -0x1, URZ ;  /* 0xffffffff05047890 */ /* 0x000fe2000fffe0ff */
[--C-:B------:R-:W-:Y:S01]  /*00b0*/  IMAD.MOV.U32 R4, RZ, RZ, R0.reuse ;  /* 0x000000ffff047224 */ /* 0x100fe200078e0000 */
[----:B------:R-:W-:Y:S01]  /*00c0*/  UIADD3 UR5, UPT, UPT, UR5, -0x2, URZ ;  /* 0xfffffffe05057890 */ /* 0x000fe2000fffe0ff */
[----:B------:R-:W-:Y:S01]  /*00d0*/  IMAD.MOV.U32 R3, RZ, RZ, R0 ;  /* 0x000000ffff037224 */ /* 0x000fe200078e0000 */
[----:B------:R-:W-:Y:S02]  /*00e0*/  ULOP3.LUT UR6, UR4, 0x3, URZ, 0xc0, !UPT ;  /* 0x0000000304067892 */ /* 0x000fe4000f8ec0ff */
[----:B------:R-:W-:-:S09]  /*00f0*/  UISETP.GE.U32.AND UP0, UPT, UR5, 0x3, UPT ;  /* 0x000000030500788c */ /* 0x000fd2000bf06070 */
[----:B------:R-:W-:Y:S05]  /*0100*/  BRA.U !UP0, `(.L_x_1) ;  /* 0x0000000508847547 */ /* 0x000fea000b800000 */
[----:B------:R-:W-:Y:S01]  /*0110*/  ULOP3.LUT UR4, UR4, 0xfffffffc, URZ, 0xc0, !UPT ;  /* 0xfffffffc04047892 */ /* 0x000fe2000f8ec0ff */
[--C-:B------:R-:W-:Y:S02]  /*0120*/  IMAD.MOV.U32 R4, RZ, RZ, R0.reuse ;  /* 0x000000ffff047224 */ /* 0x100fe400078e0000 */
[----:B------:R-:W-:Y:S01]  /*0130*/  IMAD.MOV.U32 R2, RZ, RZ, R0 ;  /* 0x000000ffff027224 */ /* 0x000fe200078e0000 */
[----:B------:R-:W-:-:S04]  /*0140*/  UIADD3 UR4, UPT, UPT, -UR4, URZ, URZ ;  /* 0x000000ff04047290 */ /* 0x000fc8000fffe1ff */
[----:B------:R-:W-:-:S09]  /*0150*/  UISETP.GE.AND UP0, UPT, UR4, URZ, UPT ;  /* 0x000000ff0400728c */ /* 0x000fd2000bf06270 */
[----:B------:R-:W-:Y:S05]  /*0160*/  BRA.U UP0, `(.L_x_2) ;  /* 0x0000000500347547 */ /* 0x000fea000b800000 */
[----:B------:R-:W-:Y:S02]  /*0170*/  UIADD3 UR5, UPT, UPT, -UR4, URZ, URZ ;  /* 0x000000ff04057290 */ /* 0x000fe4000fffe1ff */
[----:B------:R-:W-:Y:S02]  /*0180*/  UPLOP3.LUT UP0, UPT, UPT, UPT, UPT, 0x80, 0x8 ;  /* 0x000000000008789c */ /* 0x000fe40003f0f070 */
[----:B------:R-:W-:-:S09]  /*0190*/  UISETP.GT.AND UP1, UPT, UR5, 0xc, UPT ;  /* 0x0000000c0500788c */ /* 0x000fd2000bf24270 */
[----:B------:R-:W-:Y:S05]  /*01a0*/  BRA.U !UP1, `(.L_x_3) ;  /* 0x0000000109b47547 */ /* 0x000fea000b800000 */
[----:B------:R-:W-:-:S11]  /*01b0*/  UPLOP3.LUT UP0, UPT, UPT, UPT, UPT, 0x40, 0x4 ;  /* 0x000000000004789c */ /* 0x000fd60003f0e870 */
.L_x_4:
[----:B------:R-:W-:Y:S01]  /*01c0*/  IMAD.SHL.U32 R3, R2, 0x4, RZ ;  /* 0x0000000402037824 */ /* 0x000fe200078e00ff */
[----:B------:R-:W-:Y:S01]  /*01d0*/  SHF.R.U32.HI R6, RZ, 0x2, R2 ;  /* 0x00000002ff067819 */ /* 0x000fe20000011602 */
[----:B------:R-:W-:-:S03]  /*01e0*/  UIADD3 UR4, UPT, UPT, UR4, 0x10, URZ ;  /* 0x0000001004047890 */ /* 0x000fc6000fffe0ff */
[----:B------:R-:W-:Y:S01]  /*01f0*/  LOP3.LUT R5, R3, 0x8, RZ, 0xc0, !PT ;  /* 0x0000000803057812 */ /* 0x000fe200078ec0ff */
[----:B------:R-:W-:Y:S01]  /*0200*/  UISETP.GE.AND UP1, UPT, UR4, -0xc, UPT ;  /* 0xfffffff40400788c */ /* 0x000fe2000bf26270 */
[----:B------:R-:W-:Y:S02]  /*0210*/  SHF.R.S32.HI R3, RZ, 0x4, R2 ;  /* 0x00000004ff037819 */ /* 0x000fe40000011402 */
[----:B------:R-:W-:Y:S01]  /*0220*/  LOP3.LUT R6, R6, 0x2, RZ, 0xc0, !PT ;  /* 0x0000000206067812 */ /* 0x000fe200078ec0ff */
[----:B------:R-:W-:Y:S01]  /*0230*/  IMAD R5, R4, 0x10, R5 ;  /* 0x0000001004057824 */ /* 0x000fe200078e0205 */
[----:B------:R-:W-:Y:S01]  /*0240*/  LOP3.LUT R4, R2, 0x4, RZ, 0xc0, !PT ;  /* 0x0000000402047812 */ /* 0x000fe200078ec0ff */
[C---:B------:R-:W-:Y:S01]  /*0250*/  IMAD.SHL.U32 R8, R3.reuse, 0x4, RZ ;  /* 0x0000000403087824 */ /* 0x040fe200078e00ff */
[----:B------:R-:W-:Y:S02]  /*0260*/  LOP3.LUT R7, R3, 0x1, RZ, 0xc0, !PT ;  /* 0x0000000103077812 */ /* 0x000fe400078ec0ff */
[----:B------:R-:W-:-:S02]  /*0270*/  IADD3 R4, PT, PT, R6, R4, R5 ;  /* 0x0000000406047210 */ /* 0x000fc40007ffe005 */
[----:B------:R-:W-:Y:S02]  /*0280*/  LOP3.LUT R9, R8, 0x8, RZ, 0xc0, !PT ;  /* 0x0000000808097812 */ /* 0x000fe400078ec0ff */
[----:B------:R-:W-:Y:S01]  /*0290*/  SHF.R.U32.HI R6, RZ, 0x2, R3 ;  /* 0x00000002ff067819 */ /* 0x000fe20000011603 */
[----:B------:R-:W-:Y:S01]  /*02a0*/  IMAD.IADD R4, R4, 0x1, R7 ;  /* 0x0000000104047824 */ /* 0x000fe200078e0207 */
[----:B------:R-:W-:Y:S02]  /*02b0*/  SHF.R.S32.HI R5, RZ, 0x8, R2 ;  /* 0x00000008ff057819 */ /* 0x000fe40000011402 */
[----:B------:R-:W-:Y:S01]  /*02c0*/  LOP3.LUT R3, R3, 0x4, RZ, 0xc0, !PT ;  /* 0x0000000403037812 */ /* 0x000fe200078ec0ff */
[----:B------:R-:W-:Y:S01]  /*02d0*/  IMAD R4, R4, 0x10, R9 ;  /* 0x0000001004047824 */ /* 0x000fe200078e0209 */
[----:B------:R-:W-:Y:S01]  /*02e0*/  LOP3.LUT R6, R6, 0x2, RZ, 0xc0, !PT ;  /* 0x0000000206067812 */ /* 0x000fe200078ec0ff */
[C---:B------:R-:W-:Y:S01]  /*02f0*/  IMAD.SHL.U32 R7, R5.reuse, 0x4, RZ ;  /* 0x0000000405077824 */ /* 0x040fe200078e00ff */
[----:B------:R-:W-:-:S02]  /*0300*/  LOP3.LUT R8, R5, 0x1, RZ, 0xc0, !PT ;  /* 0x0000000105087812 */ /* 0x000fc400078ec0ff */
[----:B------:R-:W-:Y:S02]  /*0310*/  IADD3 R3, PT, PT, R6, R3, R4 ;  /* 0x0000000306037210 */ /* 0x000fe40007ffe004 */
        /* <DEDUP_REMOVED lines=16> */
[----:B------:R-:W-:-:S02]  /*0420*/  LOP3.LUT R5, R5, 0x2, RZ, 0xc0, !PT ;  /* 0x0000000205057812 */ /* 0x000fc400078ec0ff */
[----:B------:R-:W-:Y:S02]  /*0430*/  LOP3.LUT R7, R2, 0x1, RZ, 0xc0, !PT ;  /* 0x0000000102077812 */ /* 0x000fe400078ec0ff */
[----:B------:R-:W-:-:S05]  /*0440*/  IADD3 R4, PT, PT, R5, R4, R3 ;  /* 0x0000000405047210 */ /* 0x000fca0007ffe003 */
[----:B------:R-:W-:Y:S01]  /*0450*/  IMAD.IADD R4, R4, 0x1, R7 ;  /* 0x0000000104047824 */ /* 0x000fe200078e0207 */
[----:B------:R-:W-:Y:S06]  /*0460*/  BRA.U !UP1, `(.L_x_4) ;  /* 0xfffffffd09547547 */ /* 0x000fec000b83ffff */
[----:B------:R-:W-:-:S07]  /*0470*/  IMAD.MOV.U32 R3, RZ, RZ, R2 ;  /* 0x000000ffff037224 */ /* 0x000fce00078e0002 */
.L_x_3:
[----:B------:R-:W-:-:S04]  /*0480*/  UIADD3 UR5, UPT, UPT, -UR4, URZ, URZ ;  /* 0x000000ff04057290 */ /* 0x000fc8000fffe1ff */
[----:B------:R-:W-:-:S09]  /*0490*/  UISETP.GT.AND UP1, UPT, UR5, 0x4, UPT ;  /* 0x000000040500788c */ /* 0x000fd2000bf24270 */
[----:B------:R-:W-:Y:S05]  /*04a0*/  BRA.U !UP1, `(.L_x_5) ;  /* 0x00000001095c7547 */ /* 0x000fea000b800000 */
[----:B------:R-:W-:Y:S01]  /*04b0*/  IMAD.SHL.U32 R3, R2, 0x4, RZ ;  /* 0x0000000402037824 */ /* 0x000fe200078e00ff */
[--C-:B------:R-:W-:Y:S01]  /*04c0*/  SHF.R.U32.HI R6, RZ, 0x2, R2.reuse ;  /* 0x00000002ff067819 */ /* 0x100fe20000011602 */
[----:B------:R-:W-:Y:S02]  /*04d0*/  UIADD3 UR4, UPT, UPT, UR4, 0x8, URZ ;  /* 0x0000000804047890 */ /* 0x000fe4000fffe0ff */
[----:B------:R-:W-:Y:S01]  /*04e0*/  UPLOP3.LUT UP0, UPT, UPT, UPT, UPT, 0x40, 0x4 ;  /* 0x000000000004789c */ /* 0x000fe20003f0e870 */
[----:B------:R-:W-:Y:S02]  /*04f0*/  LOP3.LUT R5, R3, 0x8, RZ, 0xc0, !PT ;  /* 0x0000000803057812 */ /* 0x000fe400078ec0ff */
        /* <DEDUP_REMOVED lines=15> */
[----:B------:R-:W-:Y:S01]  /*05f0*/  IADD3 R4, PT, PT, R6, R3, R4 ;  /* 0x0000000306047210 */ /* 0x000fe20007ffe004 */
[----:B------:R-:W-:-:S04]  /*0600*/  IMAD.MOV.U32 R3, RZ, RZ, R2 ;  /* 0x000000ffff037224 */ /* 0x000fc800078e0002 */
[----:B------:R-:W-:-:S07]  /*0610*/  IMAD.IADD R4, R4, 0x1, R5 ;  /* 0x0000000104047824 */ /* 0x000fce00078e0205 */
.L_x_5:
[----:B------:R-:W-:-:S09]  /*0620*/  UISETP.NE.OR UP0, UPT, UR4, URZ, UP0 ;  /* 0x000000ff0400728c */ /* 0x000fd20008705670 */
[----:B------:R-:W-:Y:S05]  /*0630*/  BRA.U !UP0, `(.L_x_1) ;  /* 0x0000000108387547 */ /* 0x000fea000b800000 */
.L_x_2:
[C---:B------:R-:W-:Y:S01]  /*0640*/  IMAD.SHL.U32 R3, R2.reuse, 0x4, RZ ;  /* 0x0000000402037824 */ /* 0x040fe200078e00ff */
[----:B------:R-:W-:Y:S01]  /*0650*/  UIADD3 UR4, UPT, UPT, UR4, 0x4, URZ ;  /* 0x0000000404047890 */ /* 0x000fe2000fffe0ff */
[----:B------:R-:W-:Y:S02]  /*0660*/  SHF.R.U32.HI R6, RZ, 0x2, R2 ;  /* 0x00000002ff067819 */ /* 0x000fe40000011602 */
[----:B------:R-:W-:Y:S01]  /*0670*/  LOP3.LUT R5, R2, 0x4, RZ, 0xc0, !PT ;  /* 0x0000000402057812 */ /* 0x000fe200078ec0ff */
[----:B------:R-:W-:Y:S01]  /*0680*/  UISETP.NE.AND UP0, UPT, UR4, URZ, UPT ;  /* 0x000000ff0400728c */ /* 0x000fe2000bf05270 */
[----:B------:R-:W-:Y:S02]  /*0690*/  LOP3.LUT R3, R3, 0x8, RZ, 0xc0, !PT ;  /* 0x0000000803037812 */ /* 0x000fe400078ec0ff */
[----:B------:R-:W-:-:S03]  /*06a0*/  LOP3.LUT R6, R6, 0x2, RZ, 0xc0, !PT ;  /* 0x0000000206067812 */ /* 0x000fc600078ec0ff */
[----:B------:R-:W-:Y:S01]  /*06b0*/  IMAD R4, R4, 0x10, R3 ;  /* 0x0000001004047824 */ /* 0x000fe200078e0203 */
[----:B------:R-:W-:-:S04]  /*06c0*/  SHF.R.S32.HI R3, RZ, 0x4, R2 ;  /* 0x00000004ff037819 */ /* 0x000fc80000011402 */
[----:B------:R-:W-:Y:S01]  /*06d0*/  LOP3.LUT R7, R3, 0x1, RZ, 0xc0, !PT ;  /* 0x0000000103077812 */ /* 0x000fe200078ec0ff */
[----:B------:R-:W-:Y:S01]  /*06e0*/  IMAD.MOV.U32 R2, RZ, RZ, R3 ;  /* 0x000000ffff027224 */ /* 0x000fe200078e0003 */
[----:B------:R-:W-:-:S05]  /*06f0*/  IADD3 R4, PT, PT, R6, R5, R4 ;  /* 0x0000000506047210 */ /* 0x000fca0007ffe004 */
[----:B------:R-:W-:Y:S01]  /*0700*/  IMAD.IADD R4, R4, 0x1, R7 ;  /* 0x0000000104047824 */ /* 0x000fe200078e0207 */
[----:B------:R-:W-:Y:S06]  /*0710*/  BRA.U UP0, `(.L_x_2) ;  /* 0xfffffffd00c87547 */ /* 0x000fec000b83ffff */
.L_x_1:
[----:B------:R-:W-:-:S09]  /*0720*/  UISETP.NE.AND UP0, UPT, UR6, URZ, UPT ;  /* 0x000000ff0600728c */ /* 0x000fd2000bf05270 */
[----:B------:R-:W-:Y:S05]  /*0730*/  BRA.U !UP0, `(.L_x_0) ;  /* 0x00000001081c7547 */ /* 0x000fea000b800000 */
[----:B------:R-:W-:-:S12]  /*0740*/  UIADD3 UR6, UPT, UPT, -UR6, URZ, URZ ;  /* 0x000000ff06067290 */ /* 0x000fd8000fffe1ff */
.L_x_6:
[----:B------:R-:W-:Y:S01]  /*0750*/  UIADD3 UR6, UPT, UPT, UR6, 0x1, URZ ;  /* 0x0000000106067890 */ /* 0x000fe2000fffe0ff */
[----:B------:R-:W-:-:S03]  /*0760*/  SHF.R.S32.HI R3, RZ, 0x1, R3 ;  /* 0x00000001ff037819 */ /* 0x000fc60000011403 */
[----:B------:R-:W-:Y:S01]  /*0770*/  UISETP.NE.AND UP0, UPT, UR6, URZ, UPT ;  /* 0x000000ff0600728c */ /* 0x000fe2000bf05270 */
[----:B------:R-:W-:-:S05]  /*0780*/  LOP3.LUT R5, R3, 0x1, RZ, 0xc0, !PT ;  /* 0x0000000103057812 */ /* 0x000fca00078ec0ff */
[----:B------:R-:W-:-:S03]  /*0790*/  IMAD R4, R4, 0x2, R5 ;  /* 0x0000000204047824 */ /* 0x000fc600078e0205 */
[----:B------:R-:W-:Y:S05]  /*07a0*/  BRA.U UP0, `(.L_x_6) ;  /* 0xfffffffd00e87547 */ /* 0x000fea000b83ffff */
.L_x_0:
[----:B------:R-:W0:Y:S01]  /*07b0*/  LDC.64 R2, c[0x0][0x380] ;  /* 0x0000e000ff027b82 */ /* 0x000e220000000a00 */
[----:B------:R-:W1:Y:S01]  /*07c0*/  LDCU.64 UR4, c[0x0][0x388] ;  /* 0x00007100ff0477ac */ /* 0x000e620008000a00 */
[----:B0-----:R-:W-:-:S06]  /*07d0*/  IMAD.WIDE R2, R0, 0x4, R2 ;  /* 0x0000000400027825 */ /* 0x001fcc00078e0202 */
[----:B------:R-:W2:Y:S01]  /*07e0*/  LDG.E R3, desc[UR8][R2.64] ;  /* 0x0000000802037981 */ /* 0x000ea2000c1e1900 */
[----:B------:R-:W-:-:S05]  /*07f0*/  IMAD.SHL.U32 R4, R4, 0x4, RZ ;  /* 0x0000000404047824 */ /* 0x000fca00078e00ff */
[----:B------:R-:W-:-:S04]  /*0800*/  LOP3.LUT R4, R4, 0x3fc, RZ, 0xc0, !PT ;  /* 0x000003fc04047812 */ /* 0x000fc800078ec0ff */
[----:B-1----:R-:W-:-:S05]  /*0810*/  IADD3 R4, P0, PT, R4, UR4, RZ ;  /* 0x0000000404047c10 */ /* 0x002fca000ff1e0ff */
[----:B------:R-:W-:-:S05]  /*0820*/  IMAD.X R5, RZ, RZ, UR5, P0 ;  /* 0x00000005ff057e24 */ /* 0x000fca00080e06ff */
[----:B--2---:R-:W-:Y:S01]  /*0830*/  STG.E desc[UR8][R4.64], R3 ;  /* 0x0000000304007986 */ /* 0x004fe2000c101908 */
[----:B------:R-:W-:Y:S05]  /*0840*/  EXIT ;  /* 0x000000000000794d */ /* 0x000fea0003800000 */
.L_x_7:
[----:B------:R-:W-:-:S00]  /*0850*/  BRA `(.L_x_7) ;  /* 0xfffffffc00fc7947 */ /* 0x000fc0000383ffff */
[----:B------:R-:W-:-:S00]  /*0860*/  NOP ;  /* 0x0000000000007918 */ /* 0x000fc00000000000 */
        /* <DEDUP_REMOVED lines=9> */
.L_x_8:


//--------------------- .nv.shared.reserved.0     --------------------------
	.section	.nv.shared.reserved.0,"aw",@nobits
	.weak		__nv_reservedSMEM_offset_0_alias
	.size		__nv_reservedSMEM_offset_0_alias, 0, 64
	.other		__nv_reservedSMEM_offset_0_alias,@"STO_CUDA_RESERVED_SHARED STV_DEFAULT"
__nv_reservedSMEM_offset_0_alias:
	.zero		0
	.zero		64


//--------------------- .nv.constant0._Z6kernelPiS_i --------------------------
	.section	.nv.constant0._Z6kernelPiS_i,"a",@progbits
	.sectionflags	@""
	.align	4
.nv.constant0._Z6kernelPiS_i:
	.zero		916


//--------------------- SYMBOLS --------------------------

	.type		.nv.reservedSmem.offset0,@object
	.size		.nv.reservedSmem.offset0,0x4
